//
// Generated by NVIDIA NVVM Compiler
//
// Compiler Build ID: CL-36424714
// Cuda compilation tools, release 13.0, V13.0.88
// Based on NVVM 20.0.0
//

.version 9.0
.target sm_100
.address_size 64

	// .globl	default_function_kernel_1

.visible .entry default_function_kernel_1(
	.param .u64 .ptr .align 1 default_function_kernel_1_param_0,
	.param .u64 .ptr .align 1 default_function_kernel_1_param_1,
	.param .u64 .ptr .align 1 default_function_kernel_1_param_2,
	.param .u64 .ptr .align 1 default_function_kernel_1_param_3
)
.maxntid 32
{
	.reg .b16 	%rs<4>;
	.reg .b32 	%r<21>;
	.reg .b32 	%f<9>;
	.reg .b64 	%rd<16>;

	ld.param.u64 	%rd1, [default_function_kernel_1_param_0];
	ld.param.u64 	%rd2, [default_function_kernel_1_param_1];
	ld.param.u64 	%rd3, [default_function_kernel_1_param_2];
	ld.param.u64 	%rd4, [default_function_kernel_1_param_3];
	cvta.to.global.u64 	%rd5, %rd1;
	cvta.to.global.u64 	%rd6, %rd2;
	cvta.to.global.u64 	%rd7, %rd4;
	cvta.to.global.u64 	%rd8, %rd3;
	mov.u32 	%r1, %ctaid.x;
	shl.b32 	%r2, %r1, 5;
	mov.u32 	%r3, %tid.x;
	or.b32  	%r4, %r2, %r3;
	mul.wide.u32 	%rd9, %r4, 4;
	add.s64 	%rd10, %rd8, %rd9;
	ld.global.nc.f32 	%f1, [%rd10];
	shl.b32 	%r5, %r1, 2;
	shr.u32 	%r6, %r3, 3;
	or.b32  	%r7, %r5, %r6;
	mul.hi.u32 	%r8, %r7, -161464935;
	shr.u32 	%r9, %r8, 7;
	mul.lo.s32 	%r10, %r9, 133;
	sub.s32 	%r11, %r7, %r10;
	cvt.u16.u32 	%rs1, %r11;
	mul.lo.s16 	%rs2, %rs1, 27;
	shr.u16 	%rs3, %rs2, 9;
	cvt.u32.u16 	%r12, %rs3;
	mul.wide.u32 	%rd11, %r12, 4;
	add.s64 	%rd12, %rd7, %rd11;
	ld.global.nc.f32 	%f2, [%rd12];
	mul.f32 	%f3, %f1, %f2;
	mul.hi.u32 	%r13, %r7, 1808407283;
	shr.u32 	%r14, %r13, 3;
	mul.lo.s32 	%r15, %r14, 19;
	sub.s32 	%r16, %r7, %r15;
	shl.b32 	%r17, %r16, 3;
	and.b32  	%r18, %r3, 7;
	or.b32  	%r19, %r17, %r18;
	mad.lo.s32 	%r20, %r9, 152, %r19;
	mul.wide.u32 	%rd13, %r20, 4;
	add.s64 	%rd14, %rd6, %rd13;
	ld.global.nc.f32 	%f4, [%rd14];
	fma.rn.f32 	%f5, %f4, 0f3E124922, 0f3727C5AC;
	sqrt.rn.f32 	%f6, %f5;
	rcp.rn.f32 	%f7, %f6;
	mul.f32 	%f8, %f3, %f7;
	add.s64 	%rd15, %rd5, %rd9;
	st.global.f32 	[%rd15], %f8;
	ret;

}
	// .globl	default_function_kernel
.visible .entry default_function_kernel(
	.param .u64 .ptr .align 1 default_function_kernel_param_0,
	.param .u64 .ptr .align 1 default_function_kernel_param_1
)
.maxntid 38
{
	.reg .b32 	%r<8>;
	.reg .b32 	%f<15>;
	.reg .b64 	%rd<9>;

	ld.param.u64 	%rd1, [default_function_kernel_param_0];
	ld.param.u64 	%rd2, [default_function_kernel_param_1];
	cvta.to.global.u64 	%rd3, %rd1;
	mov.u32 	%r1, %ctaid.x;
	mov.u32 	%r2, %tid.x;
	mad.lo.s32 	%r3, %r1, 38, %r2;
	mul.wide.u32 	%rd4, %r3, 4;
	add.s64 	%rd5, %rd3, %rd4;
	shr.u32 	%r4, %r1, 2;
	and.b32  	%r5, %r1, 3;
	mad.lo.s32 	%r6, %r4, 1064, %r2;
	mad.lo.s32 	%r7, %r5, 38, %r6;
	cvta.to.global.u64 	%rd6, %rd2;
	mul.wide.u32 	%rd7, %r7, 4;
	add.s64 	%rd8, %rd6, %rd7;
	ld.global.nc.f32 	%f1, [%rd8];
	fma.rn.f32 	%f2, %f1, %f1, 0f00000000;
	ld.global.nc.f32 	%f3, [%rd8+608];
	fma.rn.f32 	%f4, %f3, %f3, %f2;
	ld.global.nc.f32 	%f5, [%rd8+1216];
	fma.rn.f32 	%f6, %f5, %f5, %f4;
	ld.global.nc.f32 	%f7, [%rd8+1824];
	fma.rn.f32 	%f8, %f7, %f7, %f6;
	ld.global.nc.f32 	%f9, [%rd8+2432];
	fma.rn.f32 	%f10, %f9, %f9, %f8;
	ld.global.nc.f32 	%f11, [%rd8+3040];
	fma.rn.f32 	%f12, %f11, %f11, %f10;
	ld.global.nc.f32 	%f13, [%rd8+3648];
	fma.rn.f32 	%f14, %f13, %f13, %f12;
	st.global.f32 	[%rd5], %f14;
	ret;

}


// ===== COMPILED SASS (sm_100) =====

	.target	sm_100

	.elftype	@"ET_EXEC"


//--------------------- .note.nv.tkinfo           --------------------------
	.section	.note.nv.tkinfo,"",@"SHT_NOTE"
	.sectionflags	@"SHF_NOTE_NV_TKINFO"
	.tkinfo
        /*0018*/ 	.word	0x00000002
        /*0030*/ 	.string	""
        /*0030*/ 	.string	"ptxas"
        /*0030*/ 	.string	"Cuda compilation tools, release 13.0, V13.0.88"
        /*0030*/ 	.string	"Build cuda_13.0.r13.0/compiler.36424714_0"
        /*0030*/ 	.string	"-arch sm_100 -m 64 "



//--------------------- .note.nv.cuinfo           --------------------------
	.section	.note.nv.cuinfo,"",@"SHT_NOTE"
	.sectionflags	@"SHF_NOTE_NV_CUINFO"
        /*0018*/ 	.short	0x0002
        /*001a*/ 	.short	0x0064
        /*001c*/ 	.short	0x0082
	.zero		2


//--------------------- .nv.info                  --------------------------
	.section	.nv.info,"",@"SHT_CUDA_INFO"
	.align	4


	//----- nvinfo : EIATTR_REGCOUNT
	.align		4
        /*0000*/ 	.byte	0x04, 0x2f
        /*0002*/ 	.short	(.L_1 - .L_0)
	.align		4
.L_0:
        /*0004*/ 	.word	index@(default_function_kernel_1)
        /*0008*/ 	.word	0x0000000e


	//----- nvinfo : EIATTR_FRAME_SIZE
	.align		4
.L_1:
        /*000c*/ 	.byte	0x04, 0x11
        /*000e*/ 	.short	(.L_3 - .L_2)
	.align		4
.L_2:
        /*0010*/ 	.word	index@($__internal_1_$__cuda_sm20_sqrt_rn_f32_slowpath)
        /*0014*/ 	.word	0x00000000


	//----- nvinfo : EIATTR_FRAME_SIZE
	.align		4
.L_3:
        /*0018*/ 	.byte	0x04, 0x11
        /*001a*/ 	.short	(.L_5 - .L_4)
	.align		4
.L_4:
        /*001c*/ 	.word	index@($__internal_0_$__cuda_sm20_rcp_rn_f32_slowpath)
        /*0020*/ 	.word	0x00000000


	//----- nvinfo : EIATTR_FRAME_SIZE
	.align		4
.L_5:
        /*0024*/ 	.byte	0x04, 0x11
        /*0026*/ 	.short	(.L_7 - .L_6)
	.align		4
.L_6:
        /*0028*/ 	.word	index@(default_function_kernel_1)
        /*002c*/ 	.word	0x00000000


	//----- nvinfo : EIATTR_REGCOUNT
	.align		4
.L_7:
        /*0030*/ 	.byte	0x04, 0x2f
        /*0032*/ 	.short	(.L_9 - .L_8)
	.align		4
.L_8:
        /*0034*/ 	.word	index@(default_function_kernel)
        /*0038*/ 	.word	0x00000016


	//----- nvinfo : EIATTR_FRAME_SIZE
	.align		4
.L_9:
        /*003c*/ 	.byte	0x04, 0x11
        /*003e*/ 	.short	(.L_11 - .L_10)
	.align		4
.L_10:
        /*0040*/ 	.word	index@(default_function_kernel)
        /*0044*/ 	.word	0x00000000


	//----- nvinfo : EIATTR_MIN_STACK_SIZE
	.align		4
.L_11:
        /*0048*/ 	.byte	0x04, 0x12
        /*004a*/ 	.short	(.L_13 - .L_12)
	.align		4
.L_12:
        /*004c*/ 	.word	index@(default_function_kernel)
        /*0050*/ 	.word	0x00000000


	//----- nvinfo : EIATTR_MIN_STACK_SIZE
	.align		4
.L_13:
        /*0054*/ 	.byte	0x04, 0x12
        /*0056*/ 	.short	(.L_15 - .L_14)
	.align		4
.L_14:
        /*0058*/ 	.word	index@(default_function_kernel_1)
        /*005c*/ 	.word	0x00000000
.L_15:


//--------------------- .nv.compat                --------------------------
	.section	.nv.compat,"",@"SHT_CUDA_COMPAT_INFO"
	.align	4
        /*0000*/ 	.byte	0x02, 0x09, 0x00, 0x00, 0x02, 0x02, 0x01, 0x00, 0x02, 0x05, 0x05, 0x00, 0x03, 0x07, 0x01, 0x01
        /*0010*/ 	.byte	0x02, 0x03, 0x00, 0x00, 0x02, 0x06, 0x01, 0x00, 0x04, 0x0b, 0x08, 0x00, 0x01, 0x00, 0x00, 0x00
        /*0020*/ 	.byte	0x00, 0x00, 0x00, 0x00


//--------------------- .nv.info.default_function_kernel --------------------------
	.section	.nv.info.default_function_kernel,"",@"SHT_CUDA_INFO"
	.sectionflags	@""
	.align	4


	//----- nvinfo : EIATTR_CUDA_API_VERSION
	.align		4
        /*0000*/ 	.byte	0x04, 0x37
        /*0002*/ 	.short	(.L_17 - .L_16)
.L_16:
        /*0004*/ 	.word	0x00000082


	//----- nvinfo : EIATTR_KPARAM_INFO
	.align		4
.L_17:
        /*0008*/ 	.byte	0x04, 0x17
        /*000a*/ 	.short	(.L_19 - .L_18)
.L_18:
        /*000c*/ 	.word	0x00000000
        /*0010*/ 	.short	0x0001
        /*0012*/ 	.short	0x0008
        /*0014*/ 	.byte	0x00, 0xf5, 0x21, 0x00


	//----- nvinfo : EIATTR_KPARAM_INFO
	.align		4
.L_19:
        /*0018*/ 	.byte	0x04, 0x17
        /*001a*/ 	.short	(.L_21 - .L_20)
.L_20:
        /*001c*/ 	.word	0x00000000
        /*0020*/ 	.short	0x0000
        /*0022*/ 	.short	0x0000
        /*0024*/ 	.byte	0x00, 0xf5, 0x21, 0x00


	//----- nvinfo : EIATTR_SPARSE_MMA_MASK
	.align		4
.L_21:
        /*0028*/ 	.byte	0x03, 0x50
        /*002a*/ 	.short	0x0000


	//----- nvinfo : EIATTR_MAXREG_COUNT
	.align		4
        /*002c*/ 	.byte	0x03, 0x1b
        /*002e*/ 	.short	0x00ff


	//----- nvinfo : EIATTR_MERCURY_ISA_VERSION
	.align		4
        /*0030*/ 	.byte	0x03, 0x5f
        /*0032*/ 	.short	0x0101


	//----- nvinfo : EIATTR_VRC_CTA_INIT_COUNT
	.align		4
        /*0034*/ 	.byte	0x02, 0x4a
	.zero		1
	.zero		1


	//----- nvinfo : EIATTR_EXIT_INSTR_OFFSETS
	.align		4
        /*0038*/ 	.byte	0x04, 0x1c
        /*003a*/ 	.short	(.L_23 - .L_22)


	//   ....[0]....
.L_22:
        /*003c*/ 	.word	0x000001c0


	//----- nvinfo : EIATTR_MAX_THREADS
	.align		4
.L_23:
        /*0040*/ 	.byte	0x04, 0x05
        /*0042*/ 	.short	(.L_25 - .L_24)
.L_24:
        /*0044*/ 	.word	0x00000026
        /*0048*/ 	.word	0x00000001
        /*004c*/ 	.word	0x00000001


	//----- nvinfo : EIATTR_CBANK_PARAM_SIZE
	.align		4
.L_25:
        /*0050*/ 	.byte	0x03, 0x19
        /*0052*/ 	.short	0x0010


	//----- nvinfo : EIATTR_PARAM_CBANK
	.align		4
        /*0054*/ 	.byte	0x04, 0x0a
        /*0056*/ 	.short	(.L_27 - .L_26)
	.align		4
.L_26:
        /*0058*/ 	.word	index@(.nv.constant0.default_function_kernel)
        /*005c*/ 	.short	0x0380
        /*005e*/ 	.short	0x0010


	//----- nvinfo : EIATTR_SW_WAR
	.align		4
.L_27:
        /*0060*/ 	.byte	0x04, 0x36
        /*0062*/ 	.short	(.L_29 - .L_28)
.L_28:
        /*0064*/ 	.word	0x00000008
.L_29:


//--------------------- .nv.info.default_function_kernel_1 --------------------------
	.section	.nv.info.default_function_kernel_1,"",@"SHT_CUDA_INFO"
	.sectionflags	@""
	.align	4


	//----- nvinfo : EIATTR_CUDA_API_VERSION
	.align		4
        /*0000*/ 	.byte	0x04, 0x37
        /*0002*/ 	.short	(.L_31 - .L_30)
.L_30:
        /*0004*/ 	.word	0x00000082


	//----- nvinfo : EIATTR_KPARAM_INFO
	.align		4
.L_31:
        /*0008*/ 	.byte	0x04, 0x17
        /*000a*/ 	.short	(.L_33 - .L_32)
.L_32:
        /*000c*/ 	.word	0x00000000
        /*0010*/ 	.short	0x0003
        /*0012*/ 	.short	0x0018
        /*0014*/ 	.byte	0x00, 0xf5, 0x21, 0x00


	//----- nvinfo : EIATTR_KPARAM_INFO
	.align		4
.L_33:
        /*0018*/ 	.byte	0x04, 0x17
        /*001a*/ 	.short	(.L_35 - .L_34)
.L_34:
        /*001c*/ 	.word	0x00000000
        /*0020*/ 	.short	0x0002
        /*0022*/ 	.short	0x0010
        /*0024*/ 	.byte	0x00, 0xf5, 0x21, 0x00


	//----- nvinfo : EIATTR_KPARAM_INFO
	.align		4
.L_35:
        /*0028*/ 	.byte	0x04, 0x17
        /*002a*/ 	.short	(.L_37 - .L_36)
.L_36:
        /*002c*/ 	.word	0x00000000
        /*0030*/ 	.short	0x0001
        /*0032*/ 	.short	0x0008
        /*0034*/ 	.byte	0x00, 0xf5, 0x21, 0x00


	//----- nvinfo : EIATTR_KPARAM_INFO
	.align		4
.L_37:
        /*0038*/ 	.byte	0x04, 0x17
        /*003a*/ 	.short	(.L_39 - .L_38)
.L_38:
        /*003c*/ 	.word	0x00000000
        /*0040*/ 	.short	0x0000
        /*0042*/ 	.short	0x0000
        /*0044*/ 	.byte	0x00, 0xf5, 0x21, 0x00


	//----- nvinfo : EIATTR_SPARSE_MMA_MASK
	.align		4
.L_39:
        /*0048*/ 	.byte	0x03, 0x50
        /*004a*/ 	.short	0x0000


	//----- nvinfo : EIATTR_MAXREG_COUNT
	.align		4
        /*004c*/ 	.byte	0x03, 0x1b
        /*004e*/ 	.short	0x00ff


	//----- nvinfo : EIATTR_MERCURY_ISA_VERSION
	.align		4
        /*0050*/ 	.byte	0x03, 0x5f
        /*0052*/ 	.short	0x0101


	//----- nvinfo : EIATTR_VRC_CTA_INIT_COUNT
	.align		4
        /*0054*/ 	.byte	0x02, 0x4a
	.zero		1
	.zero		1


	//----- nvinfo : EIATTR_EXIT_INSTR_OFFSETS
	.align		4
        /*0058*/ 	.byte	0x04, 0x1c
        /*005a*/ 	.short	(.L_41 - .L_40)


	//   ....[0]....
.L_40:
        /*005c*/ 	.word	0x00000410


	//----- nvinfo : EIATTR_MAX_THREADS
	.align		4
.L_41:
        /*0060*/ 	.byte	0x04, 0x05
        /*0062*/ 	.short	(.L_43 - .L_42)
.L_42:
        /*0064*/ 	.word	0x00000020
        /*0068*/ 	.word	0x00000001
        /*006c*/ 	.word	0x00000001


	//----- nvinfo : EIATTR_CRS_STACK_SIZE
	.align		4
.L_43:
        /*0070*/ 	.byte	0x04, 0x1e
        /*0072*/ 	.short	(.L_45 - .L_44)
.L_44:
        /*0074*/ 	.word	0x00000000


	//----- nvinfo : EIATTR_CBANK_PARAM_SIZE
	.align		4
.L_45:
        /*0078*/ 	.byte	0x03, 0x19
        /*007a*/ 	.short	0x0020


	//----- nvinfo : EIATTR_PARAM_CBANK
	.align		4
        /*007c*/ 	.byte	0x04, 0x0a
        /*007e*/ 	.short	(.L_47 - .L_46)
	.align		4
.L_46:
        /*0080*/ 	.word	index@(.nv.constant0.default_function_kernel_1)
        /*0084*/ 	.short	0x0380
        /*0086*/ 	.short	0x0020


	//----- nvinfo : EIATTR_SW_WAR
	.align		4
.L_47:
        /*0088*/ 	.byte	0x04, 0x36
        /*008a*/ 	.short	(.L_49 - .L_48)
.L_48:
        /*008c*/ 	.word	0x00000008
.L_49:


//--------------------- .nv.callgraph             --------------------------
	.section	.nv.callgraph,"",@"SHT_CUDA_CALLGRAPH"
	.align	4
	.sectionentsize	8
	.align		4
        /*0000*/ 	.word	0x00000000
	.align		4
        /*0004*/ 	.word	0xffffffff
	.align		4
        /*0008*/ 	.word	0x00000000
	.align		4
        /*000c*/ 	.word	0xfffffffe
	.align		4
        /*0010*/ 	.word	0x00000000
	.align		4
        /*0014*/ 	.word	0xfffffffd
	.align		4
        /*0018*/ 	.word	0x00000000
	.align		4
        /*001c*/ 	.word	0xfffffffc


//--------------------- .text.default_function_kernel --------------------------
	.section	.text.default_function_kernel,"ax",@progbits
	.align	128
        .global         default_function_kernel
        .type           default_function_kernel,@function
        .size           default_function_kernel,(.L_x_15 - default_function_kernel)
        .other          default_function_kernel,@"STO_CUDA_ENTRY STV_DEFAULT"
default_function_kernel:
.text.default_function_kernel:
[----:B------:R-:W-:Y:S01]  /*0000*/  LDC R1, c[0x0][0x37c] ;  /* 0x0000df00ff017b82 */ /* 0x000fe20000000800 */
[----:B------:R-:W0:Y:S07]  /*0010*/  S2R R6, SR_CTAID.X ;  /* 0x0000000000067919 */ /* 0x000e2e0000002500 */
[----:B------:R-:W1:Y:S01]  /*0020*/  LDC.64 R4, c[0x0][0x388] ;  /* 0x0000e200ff047b82 */ /* 0x000e620000000a00 */
[----:B------:R-:W2:Y:S01]  /*0030*/  LDCU.64 UR4, c[0x0][0x358] ;  /* 0x00006b00ff0477ac */ /* 0x000ea20008000a00 */
[----:B------:R-:W3:Y:S01]  /*0040*/  S2R R19, SR_TID.X ;  /* 0x0000000000137919 */ /* 0x000ee20000002100 */
[----:B0-----:R-:W-:-:S02]  /*0050*/  SHF.R.U32.HI R0, RZ, 0x2, R6 ;  /* 0x00000002ff007819 */ /* 0x001fc40000011606 */
[----:B------:R-:W-:-:S03]  /*0060*/  LOP3.LUT R2, R6, 0x3, RZ, 0xc0, !PT ;  /* 0x0000000306027812 */ /* 0x000fc600078ec0ff */
[----:B---3--:R-:W-:-:S04]  /*0070*/  IMAD R3, R0, 0x428, R19 ;  /* 0x0000042800037824 */ /* 0x008fc800078e0213 */
[----:B------:R-:W-:-:S04]  /*0080*/  IMAD R3, R2, 0x26, R3 ;  /* 0x0000002602037824 */ /* 0x000fc800078e0203 */
[----:B-1----:R-:W-:Y:S02]  /*0090*/  IMAD.WIDE.U32 R4, R3, 0x4, R4 ;  /* 0x0000000403047825 */ /* 0x002fe400078e0004 */
[----:B------:R-:W0:Y:S03]  /*00a0*/  LDC.64 R2, c[0x0][0x380] ;  /* 0x0000e000ff027b82 */ /* 0x000e260000000a00 */
[----:B--2---:R-:W2:Y:S04]  /*00b0*/  LDG.E.CONSTANT R0, desc[UR4][R4.64] ;  /* 0x0000000404007981 */ /* 0x004ea8000c1e9900 */
[----:B------:R-:W3:Y:S04]  /*00c0*/  LDG.E.CONSTANT R7, desc[UR4][R4.64+0x260] ;  /* 0x0002600404077981 */ /* 0x000ee8000c1e9900 */
[----:B------:R-:W4:Y:S04]  /*00d0*/  LDG.E.CONSTANT R9, desc[UR4][R4.64+0x4c0] ;  /* 0x0004c00404097981 */ /* 0x000f28000c1e9900 */
[----:B------:R-:W5:Y:S04]  /*00e0*/  LDG.E.CONSTANT R11, desc[UR4][R4.64+0x720] ;  /* 0x00072004040b7981 */ /* 0x000f68000c1e9900 */
[----:B------:R-:W5:Y:S04]  /*00f0*/  LDG.E.CONSTANT R13, desc[UR4][R4.64+0x980] ;  /* 0x00098004040d7981 */ /* 0x000f68000c1e9900 */
[----:B------:R-:W5:Y:S04]  /*0100*/  LDG.E.CONSTANT R15, desc[UR4][R4.64+0xbe0] ;  /* 0x000be004040f7981 */ /* 0x000f68000c1e9900 */
[----:B------:R-:W5:Y:S01]  /*0110*/  LDG.E.CONSTANT R17, desc[UR4][R4.64+0xe40] ;  /* 0x000e400404117981 */ /* 0x000f62000c1e9900 */
[----:B--2---:R-:W-:-:S04]  /*0120*/  FFMA R0, R0, R0, RZ ;  /* 0x0000000000007223 */ /* 0x004fc800000000ff */
[----:B---3--:R-:W-:Y:S01]  /*0130*/  FFMA R0, R7, R7, R0 ;  /* 0x0000000707007223 */ /* 0x008fe20000000000 */
[----:B------:R-:W-:-:S03]  /*0140*/  IMAD R7, R6, 0x26, R19 ;  /* 0x0000002606077824 */ /* 0x000fc600078e0213 */
[----:B----4-:R-:W-:Y:S01]  /*0150*/  FFMA R0, R9, R9, R0 ;  /* 0x0000000909007223 */ /* 0x010fe20000000000 */
[----:B0-----:R-:W-:-:S04]  /*0160*/  IMAD.WIDE.U32 R2, R7, 0x4, R2 ;  /* 0x0000000407027825 */ /* 0x001fc800078e0002 */
[----:B-----5:R-:W-:-:S04]  /*0170*/  FFMA R0, R11, R11, R0 ;  /* 0x0000000b0b007223 */ /* 0x020fc80000000000 */
[----:B------:R-:W-:-:S04]  /*0180*/  FFMA R0, R13, R13, R0 ;  /* 0x0000000d0d007223 */ /* 0x000fc80000000000 */
[----:B------:R-:W-:-:S04]  /*0190*/  FFMA R0, R15, R15, R0 ;  /* 0x0000000f0f007223 */ /* 0x000fc80000000000 */
[----:B------:R-:W-:-:S05]  /*01a0*/  FFMA R17, R17, R17, R0 ;  /* 0x0000001111117223 */ /* 0x000fca0000000000 */
[----:B------:R-:W-:Y:S01]  /*01b0*/  STG.E desc[UR4][R2.64], R17 ;  /* 0x0000001102007986 */ /* 0x000fe2000c101904 */
[----:B------:R-:W-:Y:S05]  /*01c0*/  EXIT ;  /* 0x000000000000794d */ /* 0x000fea0003800000 */
.L_x_0:
[----:B------:R-:W-:-:S00]  /*01d0*/  BRA `(.L_x_0) ;  /* 0xfffffffc00fc7947 */ /* 0x000fc0000383ffff */
[----:B------:R-:W-:-:S00]  /*01e0*/  NOP ;  /* 0x0000000000007918 */ /* 0x000fc00000000000 */
        /* <DEDUP_REMOVED lines=9> */
.L_x_15:


//--------------------- .text.default_function_kernel_1 --------------------------
	.section	.text.default_function_kernel_1,"ax",@progbits
	.align	128
        .global         default_function_kernel_1
        .type           default_function_kernel_1,@function
        .size           default_function_kernel_1,(.L_x_14 - default_function_kernel_1)
        .other          default_function_kernel_1,@"STO_CUDA_ENTRY STV_DEFAULT"
default_function_kernel_1:
.text.default_function_kernel_1:
[----:B------:R-:W-:Y:S01]  /*0000*/  LDC R1, c[0x0][0x37c] ;  /* 0x0000df00ff017b82 */ /* 0x000fe20000000800 */
[----:B------:R-:W0:Y:S07]  /*0010*/  S2R R10, SR_TID.X ;  /* 0x00000000000a7919 */ /* 0x000e2e0000002100 */
[----:B------:R-:W1:Y:S01]  /*0020*/  S2UR UR4, SR_CTAID.X ;  /* 0x00000000000479c3 */ /* 0x000e620000002500 */
[----:B------:R-:W2:Y:S07]  /*0030*/  LDCU.64 UR6, c[0x0][0x358] ;  /* 0x00006b00ff0677ac */ /* 0x000eae0008000a00 */
[----:B------:R-:W3:Y:S08]  /*0040*/  LDC.64 R4, c[0x0][0x388] ;  /* 0x0000e200ff047b82 */ /* 0x000ef00000000a00 */
[----:B------:R-:W4:Y:S01]  /*0050*/  LDC.64 R8, c[0x0][0x398] ;  /* 0x0000e600ff087b82 */ /* 0x000f220000000a00 */
[----:B-1----:R-:W-:-:S02]  /*0060*/  USHF.L.U32 UR5, UR4, 0x2, URZ ;  /* 0x0000000204057899 */ /* 0x002fc400080006ff */
[----:B------:R-:W-:Y:S01]  /*0070*/  USHF.L.U32 UR4, UR4, 0x5, URZ ;  /* 0x0000000504047899 */ /* 0x000fe200080006ff */
[----:B0-----:R-:W-:-:S04]  /*0080*/  SHF.R.U32.HI R0, RZ, 0x3, R10 ;  /* 0x00000003ff007819 */ /* 0x001fc8000001160a */
[----:B------:R-:W-:-:S05]  /*0090*/  LOP3.LUT R0, R0, UR5, RZ, 0xfc, !PT ;  /* 0x0000000500007c12 */ /* 0x000fca000f8efcff */
[----:B------:R-:W-:-:S04]  /*00a0*/  IMAD.HI.U32 R2, R0, -0x99fc267, RZ ;  /* 0xf6603d9900027827 */ /* 0x000fc800078e00ff */
[----:B------:R-:W-:Y:S01]  /*00b0*/  IMAD.HI.U32 R6, R0, 0x6bca1af3, RZ ;  /* 0x6bca1af300067827 */ /* 0x000fe200078e00ff */
[----:B------:R-:W-:-:S04]  /*00c0*/  SHF.R.U32.HI R3, RZ, 0x7, R2 ;  /* 0x00000007ff037819 */ /* 0x000fc80000011602 */
[----:B------:R-:W-:Y:S01]  /*00d0*/  SHF.R.U32.HI R7, RZ, 0x3, R6 ;  /* 0x00000003ff077819 */ /* 0x000fe20000011606 */
[----:B------:R-:W-:-:S04]  /*00e0*/  IMAD R2, R3, -0x85, R0 ;  /* 0xffffff7b03027824 */ /* 0x000fc800078e0200 */
[----:B------:R-:W-:Y:S01]  /*00f0*/  IMAD R7, R7, -0x13, R0 ;  /* 0xffffffed07077824 */ /* 0x000fe200078e0200 */
[----:B------:R-:W-:Y:S02]  /*0100*/  LOP3.LUT R0, R10, 0x7, RZ, 0xc0, !PT ;  /* 0x000000070a007812 */ /* 0x000fe400078ec0ff */
[----:B------:R-:W-:-:S03]  /*0110*/  PRMT R2, R2, 0x9910, RZ ;  /* 0x0000991002027816 */ /* 0x000fc600000000ff */
[----:B------:R-:W-:Y:S02]  /*0120*/  IMAD R0, R7, 0x8, R0 ;  /* 0x0000000807007824 */ /* 0x000fe400078e0200 */
[----:B------:R-:W0:Y:S02]  /*0130*/  LDC.64 R6, c[0x0][0x390] ;  /* 0x0000e400ff067b82 */ /* 0x000e240000000a00 */
[----:B------:R-:W-:Y:S02]  /*0140*/  IMAD R3, R3, 0x98, R0 ;  /* 0x0000009803037824 */ /* 0x000fe400078e0200 */
[----:B------:R-:W-:Y:S02]  /*0150*/  IMAD R0, R2, 0x1b, RZ ;  /* 0x0000001b02007824 */ /* 0x000fe400078e02ff */
[----:B---3--:R-:W-:-:S03]  /*0160*/  IMAD.WIDE.U32 R4, R3, 0x4, R4 ;  /* 0x0000000403047825 */ /* 0x008fc600078e0004 */
[----:B------:R-:W-:-:S03]  /*0170*/  LOP3.LUT R0, R0, 0xffff, RZ, 0xc0, !PT ;  /* 0x0000ffff00007812 */ /* 0x000fc600078ec0ff */
[----:B--2---:R-:W2:Y:S01]  /*0180*/  LDG.E.CONSTANT R4, desc[UR6][R4.64] ;  /* 0x0000000604047981 */ /* 0x004ea2000c1e9900 */
[----:B------:R-:W-:Y:S02]  /*0190*/  SHF.R.U32.HI R0, RZ, 0x9, R0 ;  /* 0x00000009ff007819 */ /* 0x000fe40000011600 */
[----:B------:R-:W-:Y:S02]  /*01a0*/  LOP3.LUT R3, R10, UR4, RZ, 0xfc, !PT ;  /* 0x000000040a037c12 */ /* 0x000fe4000f8efcff */
[----:B------:R-:W-:-:S05]  /*01b0*/  LOP3.LUT R11, R0, 0xffff, RZ, 0xc0, !PT ;  /* 0x0000ffff000b7812 */ /* 0x000fca00078ec0ff */
[----:B----4-:R-:W-:-:S04]  /*01c0*/  IMAD.WIDE.U32 R8, R11, 0x4, R8 ;  /* 0x000000040b087825 */ /* 0x010fc800078e0008 */
[----:B0-----:R-:W-:Y:S02]  /*01d0*/  IMAD.WIDE.U32 R6, R3, 0x4, R6 ;  /* 0x0000000403067825 */ /* 0x001fe400078e0006 */
[----:B------:R-:W3:Y:S04]  /*01e0*/  LDG.E.CONSTANT R9, desc[UR6][R8.64] ;  /* 0x0000000608097981 */ /* 0x000ee8000c1e9900 */
[----:B------:R-:W3:Y:S01]  /*01f0*/  LDG.E.CONSTANT R6, desc[UR6][R6.64] ;  /* 0x0000000606067981 */ /* 0x000ee2000c1e9900 */
[----:B------:R-:W-:Y:S01]  /*0200*/  IMAD.MOV.U32 R11, RZ, RZ, 0x3e124922 ;  /* 0x3e124922ff0b7424 */ /* 0x000fe200078e00ff */
[----:B------:R-:W-:Y:S03]  /*0210*/  BSSY.RECONVERGENT B0, `(.L_x_1) ;  /* 0x000000e000007945 */ /* 0x000fe60003800200 */
[----:B--2---:R-:W-:-:S05]  /*0220*/  FFMA R0, R4, R11, 9.9999997473787516356e-06 ;  /* 0x3727c5ac04007423 */ /* 0x004fca000000000b */
[----:B------:R-:W-:Y:S01]  /*0230*/  IADD3 R2, PT, PT, R0, -0xd000000, RZ ;  /* 0xf300000000027810 */ /* 0x000fe20007ffe0ff */
[----:B------:R0:W1:Y:S03]  /*0240*/  MUFU.RSQ R5, R0 ;  /* 0x0000000000057308 */ /* 0x0000660000001400 */
[----:B------:R-:W-:Y:S01]  /*0250*/  ISETP.GT.U32.AND P0, PT, R2, 0x727fffff, PT ;  /* 0x727fffff0200780c */ /* 0x000fe20003f04070 */
[----:B---3--:R-:W-:-:S12]  /*0260*/  FMUL R4, R6, R9 ;  /* 0x0000000906047220 */ /* 0x008fd80000400000 */
[----:B01----:R-:W-:Y:S05]  /*0270*/  @!P0 BRA `(.L_x_2) ;  /* 0x00000000000c8947 */ /* 0x003fea0003800000 */
[----:B------:R-:W-:-:S07]  /*0280*/  MOV R9, 0x2a0 ;  /* 0x000002a000097802 */ /* 0x000fce0000000f00 */
[----:B------:R-:W-:Y:S05]  /*0290*/  CALL.REL.NOINC `($__internal_1_$__cuda_sm20_sqrt_rn_f32_slowpath) ;  /* 0x0000000400347944 */ /* 0x000fea0003c00000 */
[----:B------:R-:W-:Y:S05]  /*02a0*/  BRA `(.L_x_3) ;  /* 0x0000000000107947 */ /* 0x000fea0003800000 */
.L_x_2:
[----:B------:R-:W-:Y:S01]  /*02b0*/  FMUL.FTZ R7, R0, R5 ;  /* 0x0000000500077220 */ /* 0x000fe20000410000 */
[----:B------:R-:W-:-:S03]  /*02c0*/  FMUL.FTZ R2, R5, 0.5 ;  /* 0x3f00000005027820 */ /* 0x000fc60000410000 */
[----:B------:R-:W-:-:S04]  /*02d0*/  FFMA R0, -R7, R7, R0 ;  /* 0x0000000707007223 */ /* 0x000fc80000000100 */
[----:B------:R-:W-:-:S07]  /*02e0*/  FFMA R2, R0, R2, R7 ;  /* 0x0000000200027223 */ /* 0x000fce0000000007 */
.L_x_3:
[----:B------:R-:W-:Y:S05]  /*02f0*/  BSYNC.RECONVERGENT B0 ;  /* 0x0000000000007941 */ /* 0x000fea0003800200 */
.L_x_1:
[----:B------:R-:W-:Y:S01]  /*0300*/  VIADD R0, R2, 0x1800000 ;  /* 0x0180000002007836 */ /* 0x000fe20000000000 */
[----:B------:R-:W-:Y:S04]  /*0310*/  BSSY.RECONVERGENT B0, `(.L_x_4) ;  /* 0x000000b000007945 */ /* 0x000fe80003800200 */
[----:B------:R-:W-:-:S04]  /*0320*/  LOP3.LUT R0, R0, 0x7f800000, RZ, 0xc0, !PT ;  /* 0x7f80000000007812 */ /* 0x000fc800078ec0ff */
[----:B------:R-:W-:-:S13]  /*0330*/  ISETP.GT.U32.AND P0, PT, R0, 0x1ffffff, PT ;  /* 0x01ffffff0000780c */ /* 0x000fda0003f04070 */
[----:B------:R-:W-:Y:S05]  /*0340*/  @P0 BRA `(.L_x_5) ;  /* 0x00000000000c0947 */ /* 0x000fea0003800000 */
[----:B------:R-:W-:-:S07]  /*0350*/  MOV R9, 0x370 ;  /* 0x0000037000097802 */ /* 0x000fce0000000f00 */
[----:B------:R-:W-:Y:S05]  /*0360*/  CALL.REL.NOINC `($__internal_0_$__cuda_sm20_rcp_rn_f32_slowpath) ;  /* 0x00000000002c7944 */ /* 0x000fea0003c00000 */
[----:B------:R-:W-:Y:S05]  /*0370*/  BRA `(.L_x_6) ;  /* 0x0000000000107947 */ /* 0x000fea0003800000 */
.L_x_5:
[----:B------:R-:W0:Y:S02]  /*0380*/  MUFU.RCP R5, R2 ;  /* 0x0000000200057308 */ /* 0x000e240000001000 */
[----:B0-----:R-:W-:-:S04]  /*0390*/  FFMA R0, R5, R2, -1 ;  /* 0xbf80000005007423 */ /* 0x001fc80000000002 */
[----:B------:R-:W-:-:S04]  /*03a0*/  FADD.FTZ R0, -R0, -RZ ;  /* 0x800000ff00007221 */ /* 0x000fc80000010100 */
[----:B------:R-:W-:-:S07]  /*03b0*/  FFMA R5, R5, R0, R5 ;  /* 0x0000000005057223 */ /* 0x000fce0000000005 */
.L_x_6:
[----:B------:R-:W-:Y:S05]  /*03c0*/  BSYNC.RECONVERGENT B0 ;  /* 0x0000000000007941 */ /* 0x000fea0003800200 */
.L_x_4:
[----:B------:R-:W0:Y:S01]  /*03d0*/  LDC.64 R6, c[0x0][0x380] ;  /* 0x0000e000ff067b82 */ /* 0x000e220000000a00 */
[----:B------:R-:W-:Y:S01]  /*03e0*/  FMUL R5, R4, R5 ;  /* 0x0000000504057220 */ /* 0x000fe20000400000 */
[----:B0-----:R-:W-:-:S05]  /*03f0*/  IMAD.WIDE.U32 R2, R3, 0x4, R6 ;  /* 0x0000000403027825 */ /* 0x001fca00078e0006 */
[----:B------:R-:W-:Y:S01]  /*0400*/  STG.E desc[UR6][R2.64], R5 ;  /* 0x0000000502007986 */ /* 0x000fe2000c101906 */
[----:B------:R-:W-:Y:S05]  /*0410*/  EXIT ;  /* 0x000000000000794d */ /* 0x000fea0003800000 */
        .weak           $__internal_0_$__cuda_sm20_rcp_rn_f32_slowpath
        .type           $__internal_0_$__cuda_sm20_rcp_rn_f32_slowpath,@function
        .size           $__internal_0_$__cuda_sm20_rcp_rn_f32_slowpath,($__internal_1_$__cuda_sm20_sqrt_rn_f32_slowpath - $__internal_0_$__cuda_sm20_rcp_rn_f32_slowpath)
$__internal_0_$__cuda_sm20_rcp_rn_f32_slowpath:
[----:B------:R-:W-:Y:S01]  /*0420*/  IMAD.SHL.U32 R0, R2, 0x2, RZ ;  /* 0x0000000202007824 */ /* 0x000fe200078e00ff */
[----:B------:R-:W-:Y:S04]  /*0430*/  BSSY.RECONVERGENT B1, `(.L_x_7) ;  /* 0x0000030000017945 */ /* 0x000fe80003800200 */
[----:B------:R-:W-:-:S04]  /*0440*/  SHF.R.U32.HI R10, RZ, 0x18, R0 ;  /* 0x00000018ff0a7819 */ /* 0x000fc80000011600 */
[----:B------:R-:W-:-:S13]  /*0450*/  ISETP.NE.U32.AND P0, PT, R10, RZ, PT ;  /* 0x000000ff0a00720c */ /* 0x000fda0003f05070 */
[----:B------:R-:W-:Y:S05]  /*0460*/  @P0 BRA `(.L_x_8) ;  /* 0x0000000000280947 */ /* 0x000fea0003800000 */
[----:B------:R-:W-:-:S04]  /*0470*/  SHF.L.U32 R0, R2, 0x1, RZ ;  /* 0x0000000102007819 */ /* 0x000fc800000006ff */
[----:B------:R-:W-:-:S13]  /*0480*/  ISETP.NE.AND P0, PT, R0, RZ, PT ;  /* 0x000000ff0000720c */ /* 0x000fda0003f05270 */
[----:B------:R-:W-:Y:S01]  /*0490*/  @P0 FFMA R6, R2, 1.84467440737095516160e+19, RZ ;  /* 0x5f80000002060823 */ /* 0x000fe200000000ff */
[----:B------:R-:W-:Y:S08]  /*04a0*/  @!P0 MUFU.RCP R5, R2 ;  /* 0x0000000200058308 */ /* 0x000ff00000001000 */
[----:B------:R-:W0:Y:S02]  /*04b0*/  @P0 MUFU.RCP R7, R6 ;  /* 0x0000000600070308 */ /* 0x000e240000001000 */
[----:B0-----:R-:W-:-:S04]  /*04c0*/  @P0 FFMA R0, R6, R7, -1 ;  /* 0xbf80000006000423 */ /* 0x001fc80000000007 */
[----:B------:R-:W-:-:S04]  /*04d0*/  @P0 FADD.FTZ R0, -R0, -RZ ;  /* 0x800000ff00000221 */ /* 0x000fc80000010100 */
[----:B------:R-:W-:-:S04]  /*04e0*/  @P0 FFMA R0, R7, R0, R7 ;  /* 0x0000000007000223 */ /* 0x000fc80000000007 */
[----:B------:R-:W-:Y:S01]  /*04f0*/  @P0 FFMA R5, R0, 1.84467440737095516160e+19, RZ ;  /* 0x5f80000000050823 */ /* 0x000fe200000000ff */
[----:B------:R-:W-:Y:S06]  /*0500*/  BRA `(.L_x_9) ;  /* 0x0000000000887947 */ /* 0x000fec0003800000 */
.L_x_8:
[----:B------:R-:W-:-:S05]  /*0510*/  VIADD R11, R10, 0xffffff03 ;  /* 0xffffff030a0b7836 */ /* 0x000fca0000000000 */
[----:B------:R-:W-:-:S13]  /*0520*/  ISETP.GT.U32.AND P0, PT, R11, 0x1, PT ;  /* 0x000000010b00780c */ /* 0x000fda0003f04070 */
[----:B------:R-:W-:Y:S05]  /*0530*/  @P0 BRA `(.L_x_10) ;  /* 0x0000000000780947 */ /* 0x000fea0003800000 */
[----:B------:R-:W-:Y:S01]  /*0540*/  LOP3.LUT R0, R2, 0x7fffff, RZ, 0xc0, !PT ;  /* 0x007fffff02007812 */ /* 0x000fe200078ec0ff */
[----:B------:R-:W-:-:S03]  /*0550*/  HFMA2 R8, -RZ, RZ, 0, 1.78813934326171875e-07 ;  /* 0x00000003ff087431 */ /* 0x000fc600000001ff */
[----:B------:R-:W-:-:S04]  /*0560*/  LOP3.LUT R0, R0, 0x3f800000, RZ, 0xfc, !PT ;  /* 0x3f80000000007812 */ /* 0x000fc800078efcff */
[----:B------:R-:W0:Y:S01]  /*0570*/  MUFU.RCP R5, R0 ;  /* 0x0000000000057308 */ /* 0x000e220000001000 */
[----:B------:R-:W-:Y:S01]  /*0580*/  SHF.L.U32 R8, R8, R11, RZ ;  /* 0x0000000b08087219 */ /* 0x000fe200000006ff */
[----:B0-----:R-:W-:-:S04]  /*0590*/  FFMA R6, R0, R5, -1 ;  /* 0xbf80000000067423 */ /* 0x001fc80000000005 */
[----:B------:R-:W-:-:S04]  /*05a0*/  FADD.FTZ R6, -R6, -RZ ;  /* 0x800000ff06067221 */ /* 0x000fc80000010100 */
[CCC-:B------:R-:W-:Y:S01]  /*05b0*/  FFMA.RM R7, R5.reuse, R6.reuse, R5.reuse ;  /* 0x0000000605077223 */ /* 0x1c0fe20000004005 */
[----:B------:R-:W-:-:S04]  /*05c0*/  FFMA.RP R6, R5, R6, R5 ;  /* 0x0000000605067223 */ /* 0x000fc80000008005 */
[C---:B------:R-:W-:Y:S02]  /*05d0*/  LOP3.LUT R5, R7.reuse, 0x7fffff, RZ, 0xc0, !PT ;  /* 0x007fffff07057812 */ /* 0x040fe400078ec0ff */
[----:B------:R-:W-:Y:S02]  /*05e0*/  FSETP.NEU.FTZ.AND P0, PT, R7, R6, PT ;  /* 0x000000060700720b */ /* 0x000fe40003f1d000 */
[----:B------:R-:W-:Y:S02]  /*05f0*/  LOP3.LUT R5, R5, 0x800000, RZ, 0xfc, !PT ;  /* 0x0080000005057812 */ /* 0x000fe400078efcff */
[----:B------:R-:W-:Y:S02]  /*0600*/  SEL R6, RZ, 0xffffffff, !P0 ;  /* 0xffffffffff067807 */ /* 0x000fe40004000000 */
[----:B------:R-:W-:-:S03]  /*0610*/  LOP3.LUT R8, R8, R5, RZ, 0xc0, !PT ;  /* 0x0000000508087212 */ /* 0x000fc600078ec0ff */
[----:B------:R-:W-:Y:S01]  /*0620*/  IMAD.MOV R6, RZ, RZ, -R6 ;  /* 0x000000ffff067224 */ /* 0x000fe200078e0a06 */
[----:B------:R-:W-:-:S04]  /*0630*/  SHF.R.U32.HI R8, RZ, R11, R8 ;  /* 0x0000000bff087219 */ /* 0x000fc80000011608 */
[----:B------:R-:W-:Y:S02]  /*0640*/  LOP3.LUT P1, RZ, R6, R11, R5, 0xf8, !PT ;  /* 0x0000000b06ff7212 */ /* 0x000fe4000782f805 */
[C---:B------:R-:W-:Y:S02]  /*0650*/  LOP3.LUT P0, RZ, R8.reuse, 0x1, RZ, 0xc0, !PT ;  /* 0x0000000108ff7812 */ /* 0x040fe4000780c0ff */
[----:B------:R-:W-:-:S04]  /*0660*/  LOP3.LUT P2, RZ, R8, 0x2, RZ, 0xc0, !PT ;  /* 0x0000000208ff7812 */ /* 0x000fc8000784c0ff */
[----:B------:R-:W-:Y:S02]  /*0670*/  PLOP3.LUT P0, PT, P0, P1, P2, 0xe0, 0x0 ;  /* 0x000000000000781c */ /* 0x000fe40000703c20 */
[----:B------:R-:W-:Y:S02]  /*0680*/  LOP3.LUT P1, RZ, R2, 0x7fffff, RZ, 0xc0, !PT ;  /* 0x007fffff02ff7812 */ /* 0x000fe4000782c0ff */
[----:B------:R-:W-:-:S04]  /*0690*/  SEL R0, RZ, 0x1, !P0 ;  /* 0x00000001ff007807 */ /* 0x000fc80004000000 */
[----:B------:R-:W-:-:S04]  /*06a0*/  IADD3 R0, PT, PT, -R0, RZ, RZ ;  /* 0x000000ff00007210 */ /* 0x000fc80007ffe1ff */
[----:B------:R-:W-:Y:S01]  /*06b0*/  ISETP.GE.AND P0, PT, R0, RZ, PT ;  /* 0x000000ff0000720c */ /* 0x000fe20003f06270 */
[----:B------:R-:W-:-:S05]  /*06c0*/  VIADD R0, R10, 0xffffff04 ;  /* 0xffffff040a007836 */ /* 0x000fca0000000000 */
[----:B------:R-:W-:-:S07]  /*06d0*/  SHF.R.U32.HI R5, RZ, R0, R5 ;  /* 0x00000000ff057219 */ /* 0x000fce0000011605 */
[----:B------:R-:W-:-:S05]  /*06e0*/  @!P0 IADD3 R5, PT, PT, R5, 0x1, RZ ;  /* 0x0000000105058810 */ /* 0x000fca0007ffe0ff */
[----:B------:R-:W-:-:S05]  /*06f0*/  @!P1 IMAD.SHL.U32 R5, R5, 0x2, RZ ;  /* 0x0000000205059824 */ /* 0x000fca00078e00ff */
[----:B------:R-:W-:Y:S01]  /*0700*/  LOP3.LUT R5, R5, 0x80000000, R2, 0xf8, !PT ;  /* 0x8000000005057812 */ /* 0x000fe200078ef802 */
[----:B------:R-:W-:Y:S06]  /*0710*/  BRA `(.L_x_9) ;  /* 0x0000000000047947 */ /* 0x000fec0003800000 */
.L_x_10:
[----:B------:R0:W1:Y:S02]  /*0720*/  MUFU.RCP R5, R2 ;  /* 0x0000000200057308 */ /* 0x0000640000001000 */
.L_x_9:
[----:B------:R-:W-:Y:S05]  /*0730*/  BSYNC.RECONVERGENT B1 ;  /* 0x0000000000017941 */ /* 0x000fea0003800200 */
.L_x_7:
[----:B------:R-:W-:Y:S01]  /*0740*/  MOV R6, R9 ;  /* 0x0000000900067202 */ /* 0x000fe20000000f00 */
[----:B------:R-:W-:-:S04]  /*0750*/  IMAD.MOV.U32 R7, RZ, RZ, 0x0 ;  /* 0x00000000ff077424 */ /* 0x000fc800078e00ff */
[----:B01----:R-:W-:Y:S05]  /*0760*/  RET.REL.NODEC R6 `(default_function_kernel_1) ;  /* 0xfffffff806247950 */ /* 0x003fea0003c3ffff */
        .weak           $__internal_1_$__cuda_sm20_sqrt_rn_f32_slowpath
        .type           $__internal_1_$__cuda_sm20_sqrt_rn_f32_slowpath,@function
        .size           $__internal_1_$__cuda_sm20_sqrt_rn_f32_slowpath,(.L_x_14 - $__internal_1_$__cuda_sm20_sqrt_rn_f32_slowpath)
$__internal_1_$__cuda_sm20_sqrt_rn_f32_slowpath:
[----:B------:R-:W-:-:S13]  /*0770*/  LOP3.LUT P0, RZ, R0, 0x7fffffff, RZ, 0xc0, !PT ;  /* 0x7fffffff00ff7812 */ /* 0x000fda000780c0ff */
[----:B------:R-:W-:Y:S01]  /*0780*/  @!P0 MOV R2, R0 ;  /* 0x0000000000028202 */ /* 0x000fe20000000f00 */
[----:B------:R-:W-:Y:S06]  /*0790*/  @!P0 BRA `(.L_x_11) ;  /* 0x0000000000408947 */ /* 0x000fec0003800000 */
[----:B------:R-:W-:-:S13]  /*07a0*/  FSETP.GEU.FTZ.AND P0, PT, R0, RZ, PT ;  /* 0x000000ff0000720b */ /* 0x000fda0003f1e000 */
[----:B------:R-:W-:Y:S01]  /*07b0*/  @!P0 IMAD.MOV.U32 R2, RZ, RZ, 0x7fffffff ;  /* 0x7fffffffff028424 */ /* 0x000fe200078e00ff */
[----:B------:R-:W-:Y:S06]  /*07c0*/  @!P0 BRA `(.L_x_11) ;  /* 0x0000000000348947 */ /* 0x000fec0003800000 */
[----:B------:R-:W-:-:S13]  /*07d0*/  FSETP.GTU.FTZ.AND P0, PT, |R0|, +INF , PT ;  /* 0x7f8000000000780b */ /* 0x000fda0003f1c200 */
[----:B------:R-:W-:Y:S01]  /*07e0*/  @P0 FADD.FTZ R2, R0, 1 ;  /* 0x3f80000000020421 */ /* 0x000fe20000010000 */
[----:B------:R-:W-:Y:S06]  /*07f0*/  @P0 BRA `(.L_x_11) ;  /* 0x0000000000280947 */ /* 0x000fec0003800000 */
[----:B------:R-:W-:-:S13]  /*0800*/  FSETP.NEU.FTZ.AND P0, PT, |R0|, +INF , PT ;  /* 0x7f8000000000780b */ /* 0x000fda0003f1d200 */
[----:B------:R-:W-:-:S04]  /*0810*/  @P0 FFMA R5, R0, 1.84467440737095516160e+19, RZ ;  /* 0x5f80000000050823 */ /* 0x000fc800000000ff */
[----:B------:R-:W0:Y:S02]  /*0820*/  @P0 MUFU.RSQ R2, R5 ;  /* 0x0000000500020308 */ /* 0x000e240000001400 */
[----:B0-----:R-:W-:Y:S01]  /*0830*/  @P0 FMUL.FTZ R6, R5, R2 ;  /* 0x0000000205060220 */ /* 0x001fe20000410000 */
[----:B------:R-:W-:Y:S01]  /*0840*/  @P0 FMUL.FTZ R8, R2, 0.5 ;  /* 0x3f00000002080820 */ /* 0x000fe20000410000 */
[----:B------:R-:W-:Y:S02]  /*0850*/  @!P0 MOV R2, R0 ;  /* 0x0000000000028202 */ /* 0x000fe40000000f00 */
[----:B------:R-:W-:-:S04]  /*0860*/  @P0 FADD.FTZ R7, -R6, -RZ ;  /* 0x800000ff06070221 */ /* 0x000fc80000010100 */
[----:B------:R-:W-:-:S04]  /*0870*/  @P0 FFMA R7, R6, R7, R5 ;  /* 0x0000000706070223 */ /* 0x000fc80000000005 */
[----:B------:R-:W-:-:S04]  /*0880*/  @P0 FFMA R7, R7, R8, R6 ;  /* 0x0000000807070223 */ /* 0x000fc80000000006 */
[----:B------:R-:W-:-:S07]  /*0890*/  @P0 FMUL.FTZ R2, R7, 2.3283064365386962891e-10 ;  /* 0x2f80000007020820 */ /* 0x000fce0000410000 */
.L_x_11:
[----:B------:R-:W-:Y:S02]  /*08a0*/  HFMA2 R7, -RZ, RZ, 0, 0 ;  /* 0x00000000ff077431 */ /* 0x000fe400000001ff */
[----:B------:R-:W-:-:S04]  /*08b0*/  IMAD.MOV.U32 R6, RZ, RZ, R9 ;  /* 0x000000ffff067224 */ /* 0x000fc800078e0009 */
[----:B------:R-:W-:Y:S05]  /*08c0*/  RET.REL.NODEC R6 `(default_function_kernel_1) ;  /* 0xfffffff406cc7950 */ /* 0x000fea0003c3ffff */
.L_x_12:
        /* <DEDUP_REMOVED lines=11> */
.L_x_14:


//--------------------- .nv.shared.reserved.0     --------------------------
	.section	.nv.shared.reserved.0,"aw",@nobits
	.weak		__nv_reservedSMEM_offset_0_alias
	.size		__nv_reservedSMEM_offset_0_alias, 0, 64
	.other		__nv_reservedSMEM_offset_0_alias,@"STO_CUDA_RESERVED_SHARED STV_DEFAULT"
__nv_reservedSMEM_offset_0_alias:
	.zero		0
	.zero		64


//--------------------- .nv.constant0.default_function_kernel --------------------------
	.section	.nv.constant0.default_function_kernel,"a",@progbits
	.sectionflags	@""
	.align	4
.nv.constant0.default_function_kernel:
	.zero		912


//--------------------- .nv.constant0.default_function_kernel_1 --------------------------
	.section	.nv.constant0.default_function_kernel_1,"a",@progbits
	.sectionflags	@""
	.align	4
.nv.constant0.default_function_kernel_1:
	.zero		928


//--------------------- SYMBOLS --------------------------

	.type		.nv.reservedSmem.offset0,@object
	.size		.nv.reservedSmem.offset0,0x4
